//
// Generated by NVIDIA NVVM Compiler
//
// Compiler Build ID: CL-36424714
// Cuda compilation tools, release 13.0, V13.0.88
// Based on NVVM 20.0.0
//

.version 9.0
.target sm_100
.address_size 64

	// .globl	_Z12matMulKernelILi16ELi4ELi4EEvPfS0_S0_iii
.extern .shared .align 16 .b8 shMem[];

.visible .entry _Z12matMulKernelILi16ELi4ELi4EEvPfS0_S0_iii(
	.param .u64 .ptr .align 1 _Z12matMulKernelILi16ELi4ELi4EEvPfS0_S0_iii_param_0,
	.param .u64 .ptr .align 1 _Z12matMulKernelILi16ELi4ELi4EEvPfS0_S0_iii_param_1,
	.param .u64 .ptr .align 1 _Z12matMulKernelILi16ELi4ELi4EEvPfS0_S0_iii_param_2,
	.param .u32 _Z12matMulKernelILi16ELi4ELi4EEvPfS0_S0_iii_param_3,
	.param .u32 _Z12matMulKernelILi16ELi4ELi4EEvPfS0_S0_iii_param_4,
	.param .u32 _Z12matMulKernelILi16ELi4ELi4EEvPfS0_S0_iii_param_5
)
{
	.reg .pred 	%p<76>;
	.reg .b32 	%r<89>;
	.reg .b32 	%f<179>;
	.reg .b64 	%rd<32>;

	ld.param.u64 	%rd9, [_Z12matMulKernelILi16ELi4ELi4EEvPfS0_S0_iii_param_0];
	ld.param.u64 	%rd10, [_Z12matMulKernelILi16ELi4ELi4EEvPfS0_S0_iii_param_1];
	ld.param.u32 	%r30, [_Z12matMulKernelILi16ELi4ELi4EEvPfS0_S0_iii_param_3];
	ld.param.u32 	%r31, [_Z12matMulKernelILi16ELi4ELi4EEvPfS0_S0_iii_param_4];
	ld.param.u32 	%r32, [_Z12matMulKernelILi16ELi4ELi4EEvPfS0_S0_iii_param_5];
	cvta.to.global.u64 	%rd1, %rd9;
	cvta.to.global.u64 	%rd2, %rd10;
	mov.u32 	%r33, %ctaid.y;
	mov.u32 	%r34, %ntid.y;
	mul.lo.s32 	%r35, %r34, %r33;
	shl.b32 	%r36, %r35, 2;
	mov.u32 	%r1, %tid.y;
	add.s32 	%r2, %r36, %r1;
	mov.u32 	%r37, %ctaid.x;
	mov.u32 	%r38, %ntid.x;
	mul.lo.s32 	%r39, %r38, %r37;
	shl.b32 	%r40, %r39, 2;
	mov.u32 	%r3, %tid.x;
	add.s32 	%r4, %r40, %r3;
	setp.lt.s32 	%p1, %r31, 1;
	mov.f32 	%f147, 0f00000000;
	mov.f32 	%f148, %f147;
	mov.f32 	%f149, %f147;
	mov.f32 	%f150, %f147;
	mov.f32 	%f151, %f147;
	mov.f32 	%f152, %f147;
	mov.f32 	%f153, %f147;
	mov.f32 	%f154, %f147;
	mov.f32 	%f155, %f147;
	mov.f32 	%f156, %f147;
	mov.f32 	%f157, %f147;
	mov.f32 	%f158, %f147;
	mov.f32 	%f159, %f147;
	mov.f32 	%f160, %f147;
	mov.f32 	%f161, %f147;
	mov.f32 	%f162, %f147;
	@%p1 bra 	$L__BB0_21;
	shl.b32 	%r42, %r1, 6;
	add.s32 	%r43, %r42, %r3;
	mul.lo.s32 	%r5, %r2, %r31;
	mad.lo.s32 	%r44, %r1, -48, %r43;
	shl.b32 	%r45, %r44, 2;
	mov.u32 	%r46, shMem;
	add.s32 	%r6, %r46, %r45;
	shl.b32 	%r47, %r31, 5;
	add.s32 	%r7, %r47, %r5;
	mov.b32 	%r86, 0;
	mov.f32 	%f147, 0f00000000;
$L__BB0_2:
	setp.ge.s32 	%p2, %r2, %r30;
	shl.b32 	%r9, %r86, 4;
	add.s32 	%r48, %r9, %r3;
	setp.ge.u32 	%p3, %r48, %r31;
	mov.f32 	%f139, 0f00000000;
	or.pred  	%p4, %p2, %p3;
	@%p4 bra 	$L__BB0_4;
	add.s32 	%r49, %r5, %r48;
	mul.wide.u32 	%rd11, %r49, 4;
	add.s64 	%rd12, %rd1, %rd11;
	ld.global.f32 	%f139, [%rd12];
$L__BB0_4:
	add.s32 	%r50, %r2, 16;
	setp.ge.s32 	%p6, %r50, %r30;
	st.shared.f32 	[%r6], %f139;
	mov.f32 	%f140, 0f00000000;
	or.pred  	%p7, %p6, %p3;
	@%p7 bra 	$L__BB0_6;
	shl.b32 	%r51, %r31, 4;
	add.s32 	%r52, %r5, %r51;
	add.s32 	%r53, %r52, %r48;
	mul.wide.u32 	%rd13, %r53, 4;
	add.s64 	%rd14, %rd1, %rd13;
	ld.global.f32 	%f140, [%rd14];
$L__BB0_6:
	add.s32 	%r54, %r2, 32;
	setp.ge.s32 	%p9, %r54, %r30;
	st.shared.f32 	[%r6+1024], %f140;
	mov.f32 	%f141, 0f00000000;
	or.pred  	%p10, %p9, %p3;
	@%p10 bra 	$L__BB0_8;
	add.s32 	%r55, %r7, %r48;
	mul.wide.u32 	%rd15, %r55, 4;
	add.s64 	%rd16, %rd1, %rd15;
	ld.global.f32 	%f141, [%rd16];
$L__BB0_8:
	add.s32 	%r56, %r2, 48;
	setp.ge.s32 	%p12, %r56, %r30;
	st.shared.f32 	[%r6+2048], %f141;
	mov.f32 	%f142, 0f00000000;
	or.pred  	%p13, %p12, %p3;
	@%p13 bra 	$L__BB0_10;
	shl.b32 	%r57, %r31, 4;
	add.s32 	%r58, %r7, %r57;
	add.s32 	%r59, %r58, %r48;
	mul.wide.u32 	%rd17, %r59, 4;
	add.s64 	%rd18, %rd1, %rd17;
	ld.global.f32 	%f142, [%rd18];
$L__BB0_10:
	setp.ge.s32 	%p14, %r4, %r32;
	st.shared.f32 	[%r6+3072], %f142;
	add.s32 	%r11, %r9, %r1;
	setp.ge.u32 	%p15, %r11, %r31;
	mul.lo.s32 	%r12, %r11, %r32;
	mov.f32 	%f143, 0f00000000;
	or.pred  	%p16, %p15, %p14;
	@%p16 bra 	$L__BB0_12;
	add.s32 	%r60, %r12, %r4;
	mul.wide.u32 	%rd19, %r60, 4;
	add.s64 	%rd20, %rd2, %rd19;
	ld.global.f32 	%f143, [%rd20];
$L__BB0_12:
	add.s32 	%r61, %r4, 16;
	setp.ge.s32 	%p18, %r61, %r32;
	shl.b32 	%r62, %r1, 6;
	add.s32 	%r63, %r62, %r3;
	shl.b32 	%r64, %r63, 2;
	mov.u32 	%r65, shMem;
	add.s32 	%r66, %r65, %r64;
	add.s32 	%r13, %r66, 4096;
	st.shared.f32 	[%r66+4096], %f143;
	mov.f32 	%f144, 0f00000000;
	or.pred  	%p19, %p15, %p18;
	@%p19 bra 	$L__BB0_14;
	add.s32 	%r67, %r4, %r12;
	add.s32 	%r68, %r67, 16;
	mul.wide.u32 	%rd21, %r68, 4;
	add.s64 	%rd22, %rd2, %rd21;
	ld.global.f32 	%f144, [%rd22];
$L__BB0_14:
	add.s32 	%r69, %r4, 32;
	setp.ge.s32 	%p21, %r69, %r32;
	st.shared.f32 	[%r13+64], %f144;
	mov.f32 	%f145, 0f00000000;
	or.pred  	%p22, %p15, %p21;
	@%p22 bra 	$L__BB0_16;
	add.s32 	%r70, %r4, %r12;
	add.s32 	%r71, %r70, 32;
	mul.wide.u32 	%rd23, %r71, 4;
	add.s64 	%rd24, %rd2, %rd23;
	ld.global.f32 	%f145, [%rd24];
$L__BB0_16:
	add.s32 	%r14, %r4, 48;
	setp.ge.s32 	%p24, %r14, %r32;
	st.shared.f32 	[%r13+128], %f145;
	mov.f32 	%f146, 0f00000000;
	or.pred  	%p25, %p15, %p24;
	@%p25 bra 	$L__BB0_18;
	add.s32 	%r72, %r14, %r12;
	mul.wide.u32 	%rd25, %r72, 4;
	add.s64 	%rd26, %rd2, %rd25;
	ld.global.f32 	%f146, [%rd26];
$L__BB0_18:
	shl.b32 	%r74, %r3, 2;
	add.s32 	%r76, %r74, %r65;
	add.s32 	%r87, %r76, 4544;
	st.shared.f32 	[%r13+192], %f146;
	bar.sync 	0;
	mov.b32 	%r88, 2048;
$L__BB0_19:
	shl.b32 	%r77, %r1, 6;
	mov.u32 	%r78, shMem;
	add.s32 	%r79, %r78, %r77;
	add.s32 	%r80, %r79, %r88;
	ld.shared.v2.f32 	{%f91, %f92}, [%r80+-2048];
	ld.shared.v2.f32 	{%f93, %f94}, [%r80+-1024];
	ld.shared.v2.f32 	{%f95, %f96}, [%r80];
	ld.shared.v2.f32 	{%f97, %f98}, [%r80+1024];
	ld.shared.f32 	%f99, [%r87+-448];
	ld.shared.f32 	%f100, [%r87+-384];
	ld.shared.f32 	%f101, [%r87+-320];
	ld.shared.f32 	%f102, [%r87+-256];
	fma.rn.f32 	%f103, %f91, %f99, %f162;
	fma.rn.f32 	%f104, %f91, %f100, %f161;
	fma.rn.f32 	%f105, %f91, %f101, %f160;
	fma.rn.f32 	%f106, %f91, %f102, %f159;
	fma.rn.f32 	%f107, %f93, %f99, %f158;
	fma.rn.f32 	%f108, %f93, %f100, %f157;
	fma.rn.f32 	%f109, %f93, %f101, %f156;
	fma.rn.f32 	%f110, %f93, %f102, %f155;
	fma.rn.f32 	%f111, %f95, %f99, %f154;
	fma.rn.f32 	%f112, %f95, %f100, %f153;
	fma.rn.f32 	%f113, %f95, %f101, %f152;
	fma.rn.f32 	%f114, %f95, %f102, %f151;
	fma.rn.f32 	%f115, %f97, %f99, %f150;
	fma.rn.f32 	%f116, %f97, %f100, %f149;
	fma.rn.f32 	%f117, %f97, %f101, %f148;
	fma.rn.f32 	%f118, %f97, %f102, %f147;
	ld.shared.f32 	%f119, [%r87+-192];
	ld.shared.f32 	%f120, [%r87+-128];
	ld.shared.f32 	%f121, [%r87+-64];
	ld.shared.f32 	%f122, [%r87];
	fma.rn.f32 	%f162, %f92, %f119, %f103;
	fma.rn.f32 	%f161, %f92, %f120, %f104;
	fma.rn.f32 	%f160, %f92, %f121, %f105;
	fma.rn.f32 	%f159, %f92, %f122, %f106;
	fma.rn.f32 	%f158, %f94, %f119, %f107;
	fma.rn.f32 	%f157, %f94, %f120, %f108;
	fma.rn.f32 	%f156, %f94, %f121, %f109;
	fma.rn.f32 	%f155, %f94, %f122, %f110;
	fma.rn.f32 	%f154, %f96, %f119, %f111;
	fma.rn.f32 	%f153, %f96, %f120, %f112;
	fma.rn.f32 	%f152, %f96, %f121, %f113;
	fma.rn.f32 	%f151, %f96, %f122, %f114;
	fma.rn.f32 	%f150, %f98, %f119, %f115;
	fma.rn.f32 	%f149, %f98, %f120, %f116;
	fma.rn.f32 	%f148, %f98, %f121, %f117;
	fma.rn.f32 	%f147, %f98, %f122, %f118;
	add.s32 	%r88, %r88, 8;
	add.s32 	%r87, %r87, 512;
	setp.ne.s32 	%p26, %r88, 2112;
	@%p26 bra 	$L__BB0_19;
	bar.sync 	0;
	add.s32 	%r86, %r86, 1;
	add.s32 	%r81, %r31, 15;
	shr.u32 	%r82, %r81, 4;
	setp.ne.s32 	%p27, %r86, %r82;
	@%p27 bra 	$L__BB0_2;
$L__BB0_21:
	ld.param.u64 	%rd31, [_Z12matMulKernelILi16ELi4ELi4EEvPfS0_S0_iii_param_2];
	setp.ge.s32 	%p28, %r2, %r30;
	mad.lo.s32 	%r21, %r2, %r32, %r4;
	setp.ge.s32 	%p29, %r4, %r32;
	cvta.to.global.u64 	%rd3, %rd31;
	mul.wide.s32 	%rd27, %r21, 4;
	add.s64 	%rd4, %rd3, %rd27;
	or.pred  	%p30, %p28, %p29;
	@%p30 bra 	$L__BB0_23;
	st.global.f32 	[%rd4], %f162;
$L__BB0_23:
	setp.ge.s32 	%p31, %r2, %r30;
	add.s32 	%r22, %r4, 16;
	setp.ge.s32 	%p32, %r22, %r32;
	or.pred  	%p33, %p31, %p32;
	@%p33 bra 	$L__BB0_25;
	st.global.f32 	[%rd4+64], %f161;
$L__BB0_25:
	setp.ge.s32 	%p34, %r2, %r30;
	add.s32 	%r23, %r4, 32;
	setp.ge.s32 	%p35, %r23, %r32;
	or.pred  	%p36, %p34, %p35;
	@%p36 bra 	$L__BB0_27;
	st.global.f32 	[%rd4+128], %f160;
$L__BB0_27:
	setp.ge.s32 	%p37, %r2, %r30;
	add.s32 	%r24, %r4, 48;
	setp.ge.s32 	%p38, %r24, %r32;
	or.pred  	%p39, %p37, %p38;
	@%p39 bra 	$L__BB0_29;
	st.global.f32 	[%rd4+192], %f159;
$L__BB0_29:
	setp.ge.s32 	%p40, %r4, %r32;
	add.s32 	%r25, %r2, 16;
	setp.ge.s32 	%p41, %r25, %r30;
	shl.b32 	%r26, %r32, 4;
	add.s32 	%r83, %r21, %r26;
	mul.wide.s32 	%rd28, %r83, 4;
	add.s64 	%rd5, %rd3, %rd28;
	or.pred  	%p42, %p41, %p40;
	@%p42 bra 	$L__BB0_31;
	st.global.f32 	[%rd5], %f158;
$L__BB0_31:
	setp.ge.s32 	%p43, %r25, %r30;
	setp.ge.s32 	%p44, %r22, %r32;
	or.pred  	%p45, %p43, %p44;
	@%p45 bra 	$L__BB0_33;
	st.global.f32 	[%rd5+64], %f157;
$L__BB0_33:
	setp.ge.s32 	%p46, %r25, %r30;
	setp.ge.s32 	%p47, %r23, %r32;
	or.pred  	%p48, %p46, %p47;
	@%p48 bra 	$L__BB0_35;
	st.global.f32 	[%rd5+128], %f156;
$L__BB0_35:
	setp.ge.s32 	%p49, %r25, %r30;
	setp.ge.s32 	%p50, %r24, %r32;
	or.pred  	%p51, %p49, %p50;
	@%p51 bra 	$L__BB0_37;
	st.global.f32 	[%rd5+192], %f155;
$L__BB0_37:
	setp.ge.s32 	%p52, %r4, %r32;
	add.s32 	%r27, %r2, 32;
	setp.ge.s32 	%p53, %r27, %r30;
	shl.b32 	%r84, %r32, 5;
	add.s32 	%r28, %r21, %r84;
	mul.wide.s32 	%rd29, %r28, 4;
	add.s64 	%rd6, %rd3, %rd29;
	or.pred  	%p54, %p53, %p52;
	@%p54 bra 	$L__BB0_39;
	st.global.f32 	[%rd6], %f154;
$L__BB0_39:
	setp.ge.s32 	%p55, %r27, %r30;
	setp.ge.s32 	%p56, %r22, %r32;
	or.pred  	%p57, %p55, %p56;
	@%p57 bra 	$L__BB0_41;
	st.global.f32 	[%rd6+64], %f153;
$L__BB0_41:
	setp.ge.s32 	%p58, %r27, %r30;
	setp.ge.s32 	%p59, %r23, %r32;
	or.pred  	%p60, %p58, %p59;
	@%p60 bra 	$L__BB0_43;
	st.global.f32 	[%rd6+128], %f152;
$L__BB0_43:
	setp.ge.s32 	%p61, %r27, %r30;
	setp.ge.s32 	%p62, %r24, %r32;
	or.pred  	%p63, %p61, %p62;
	@%p63 bra 	$L__BB0_45;
	st.global.f32 	[%rd6+192], %f151;
$L__BB0_45:
	setp.ge.s32 	%p64, %r4, %r32;
	add.s32 	%r29, %r2, 48;
	setp.ge.s32 	%p65, %r29, %r30;
	add.s32 	%r85, %r28, %r26;
	mul.wide.s32 	%rd30, %r85, 4;
	add.s64 	%rd7, %rd3, %rd30;
	or.pred  	%p66, %p65, %p64;
	@%p66 bra 	$L__BB0_47;
	st.global.f32 	[%rd7], %f150;
$L__BB0_47:
	setp.ge.s32 	%p67, %r29, %r30;
	setp.ge.s32 	%p68, %r22, %r32;
	or.pred  	%p69, %p67, %p68;
	@%p69 bra 	$L__BB0_49;
	st.global.f32 	[%rd7+64], %f149;
$L__BB0_49:
	setp.ge.s32 	%p70, %r29, %r30;
	setp.ge.s32 	%p71, %r23, %r32;
	or.pred  	%p72, %p70, %p71;
	@%p72 bra 	$L__BB0_51;
	st.global.f32 	[%rd7+128], %f148;
$L__BB0_51:
	setp.ge.s32 	%p73, %r29, %r30;
	setp.ge.s32 	%p74, %r24, %r32;
	or.pred  	%p75, %p73, %p74;
	@%p75 bra 	$L__BB0_53;
	st.global.f32 	[%rd7+192], %f147;
$L__BB0_53:
	ret;

}


// ===== COMPILED SASS (sm_100) =====

	.target	sm_100

	.elftype	@"ET_EXEC"


//--------------------- .note.nv.tkinfo           --------------------------
	.section	.note.nv.tkinfo,"",@"SHT_NOTE"
	.sectionflags	@"SHF_NOTE_NV_TKINFO"
	.tkinfo
        /*0018*/ 	.word	0x00000002
        /*0030*/ 	.string	""
        /*0030*/ 	.string	"ptxas"
        /*0030*/ 	.string	"Cuda compilation tools, release 13.0, V13.0.88"
        /*0030*/ 	.string	"Build cuda_13.0.r13.0/compiler.36424714_0"
        /*0030*/ 	.string	"-arch sm_100 -m 64 "



//--------------------- .note.nv.cuinfo           --------------------------
	.section	.note.nv.cuinfo,"",@"SHT_NOTE"
	.sectionflags	@"SHF_NOTE_NV_CUINFO"
        /*0018*/ 	.short	0x0002
        /*001a*/ 	.short	0x0064
        /*001c*/ 	.short	0x0082
	.zero		2


//--------------------- .nv.info                  --------------------------
	.section	.nv.info,"",@"SHT_CUDA_INFO"
	.align	4


	//----- nvinfo : EIATTR_REGCOUNT
	.align		4
        /*0000*/ 	.byte	0x04, 0x2f
        /*0002*/ 	.short	(.L_1 - .L_0)
	.align		4
.L_0:
        /*0004*/ 	.word	index@(_Z12matMulKernelILi16ELi4ELi4EEvPfS0_S0_iii)
        /*0008*/ 	.word	0x00000038


	//----- nvinfo : EIATTR_FRAME_SIZE
	.align		4
.L_1:
        /*000c*/ 	.byte	0x04, 0x11
        /*000e*/ 	.short	(.L_3 - .L_2)
	.align		4
.L_2:
        /*0010*/ 	.word	index@(_Z12matMulKernelILi16ELi4ELi4EEvPfS0_S0_iii)
        /*0014*/ 	.word	0x00000000


	//----- nvinfo : EIATTR_MIN_STACK_SIZE
	.align		4
.L_3:
        /*0018*/ 	.byte	0x04, 0x12
        /*001a*/ 	.short	(.L_5 - .L_4)
	.align		4
.L_4:
        /*001c*/ 	.word	index@(_Z12matMulKernelILi16ELi4ELi4EEvPfS0_S0_iii)
        /*0020*/ 	.word	0x00000000
.L_5:


//--------------------- .nv.compat                --------------------------
	.section	.nv.compat,"",@"SHT_CUDA_COMPAT_INFO"
	.align	4
        /*0000*/ 	.byte	0x02, 0x09, 0x00, 0x00, 0x02, 0x02, 0x01, 0x00, 0x02, 0x05, 0x05, 0x00, 0x03, 0x07, 0x01, 0x01
        /*0010*/ 	.byte	0x02, 0x03, 0x00, 0x00, 0x02, 0x06, 0x01, 0x00, 0x04, 0x0b, 0x08, 0x00, 0x09, 0x00, 0x00, 0x00
        /*0020*/ 	.byte	0x00, 0x00, 0x00, 0x00


//--------------------- .nv.info._Z12matMulKernelILi16ELi4ELi4EEvPfS0_S0_iii --------------------------
	.section	.nv.info._Z12matMulKernelILi16ELi4ELi4EEvPfS0_S0_iii,"",@"SHT_CUDA_INFO"
	.sectionflags	@""
	.align	4


	//----- nvinfo : EIATTR_CUDA_API_VERSION
	.align		4
        /*0000*/ 	.byte	0x04, 0x37
        /*0002*/ 	.short	(.L_7 - .L_6)
.L_6:
        /*0004*/ 	.word	0x00000082


	//----- nvinfo : EIATTR_KPARAM_INFO
	.align		4
.L_7:
        /*0008*/ 	.byte	0x04, 0x17
        /*000a*/ 	.short	(.L_9 - .L_8)
.L_8:
        /*000c*/ 	.word	0x00000000
        /*0010*/ 	.short	0x0005
        /*0012*/ 	.short	0x0020
        /*0014*/ 	.byte	0x00, 0xf0, 0x11, 0x00


	//----- nvinfo : EIATTR_KPARAM_INFO
	.align		4
.L_9:
        /*0018*/ 	.byte	0x04, 0x17
        /*001a*/ 	.short	(.L_11 - .L_10)
.L_10:
        /*001c*/ 	.word	0x00000000
        /*0020*/ 	.short	0x0004
        /*0022*/ 	.short	0x001c
        /*0024*/ 	.byte	0x00, 0xf0, 0x11, 0x00


	//----- nvinfo : EIATTR_KPARAM_INFO
	.align		4
.L_11:
        /*0028*/ 	.byte	0x04, 0x17
        /*002a*/ 	.short	(.L_13 - .L_12)
.L_12:
        /*002c*/ 	.word	0x00000000
        /*0030*/ 	.short	0x0003
        /*0032*/ 	.short	0x0018
        /*0034*/ 	.byte	0x00, 0xf0, 0x11, 0x00


	//----- nvinfo : EIATTR_KPARAM_INFO
	.align		4
.L_13:
        /*0038*/ 	.byte	0x04, 0x17
        /*003a*/ 	.short	(.L_15 - .L_14)
.L_14:
        /*003c*/ 	.word	0x00000000
        /*0040*/ 	.short	0x0002
        /*0042*/ 	.short	0x0010
        /*0044*/ 	.byte	0x00, 0xf5, 0x21, 0x00


	//----- nvinfo : EIATTR_KPARAM_INFO
	.align		4
.L_15:
        /*0048*/ 	.byte	0x04, 0x17
        /*004a*/ 	.short	(.L_17 - .L_16)
.L_16:
        /*004c*/ 	.word	0x00000000
        /*0050*/ 	.short	0x0001
        /*0052*/ 	.short	0x0008
        /*0054*/ 	.byte	0x00, 0xf5, 0x21, 0x00


	//----- nvinfo : EIATTR_KPARAM_INFO
	.align		4
.L_17:
        /*0058*/ 	.byte	0x04, 0x17
        /*005a*/ 	.short	(.L_19 - .L_18)
.L_18:
        /*005c*/ 	.word	0x00000000
        /*0060*/ 	.short	0x0000
        /*0062*/ 	.short	0x0000
        /*0064*/ 	.byte	0x00, 0xf5, 0x21, 0x00


	//----- nvinfo : EIATTR_SPARSE_MMA_MASK
	.align		4
.L_19:
        /*0068*/ 	.byte	0x03, 0x50
        /*006a*/ 	.short	0x0000


	//----- nvinfo : EIATTR_MAXREG_COUNT
	.align		4
        /*006c*/ 	.byte	0x03, 0x1b
        /*006e*/ 	.short	0x00ff


	//----- nvinfo : EIATTR_NUM_BARRIERS
	.align		4
        /*0070*/ 	.byte	0x02, 0x4c
        /*0072*/ 	.byte	0x01
	.zero		1


	//----- nvinfo : EIATTR_MERCURY_ISA_VERSION
	.align		4
        /*0074*/ 	.byte	0x03, 0x5f
        /*0076*/ 	.short	0x0101


	//----- nvinfo : EIATTR_VRC_CTA_INIT_COUNT
	.align		4
        /*0078*/ 	.byte	0x02, 0x4a
	.zero		1
	.zero		1


	//----- nvinfo : EIATTR_EXIT_INSTR_OFFSETS
	.align		4
        /*007c*/ 	.byte	0x04, 0x1c
        /*007e*/ 	.short	(.L_21 - .L_20)


	//   ....[0]....
.L_20:
        /*0080*/ 	.word	0x000015d0


	//   ....[1]....
        /*0084*/ 	.word	0x000015f0


	//----- nvinfo : EIATTR_CBANK_PARAM_SIZE
	.align		4
.L_21:
        /*0088*/ 	.byte	0x03, 0x19
        /*008a*/ 	.short	0x0024


	//----- nvinfo : EIATTR_PARAM_CBANK
	.align		4
        /*008c*/ 	.byte	0x04, 0x0a
        /*008e*/ 	.short	(.L_23 - .L_22)
	.align		4
.L_22:
        /*0090*/ 	.word	index@(.nv.constant0._Z12matMulKernelILi16ELi4ELi4EEvPfS0_S0_iii)
        /*0094*/ 	.short	0x0380
        /*0096*/ 	.short	0x0024


	//----- nvinfo : EIATTR_SW_WAR
	.align		4
.L_23:
        /*0098*/ 	.byte	0x04, 0x36
        /*009a*/ 	.short	(.L_25 - .L_24)
.L_24:
        /*009c*/ 	.word	0x00000008
.L_25:


//--------------------- .nv.callgraph             --------------------------
	.section	.nv.callgraph,"",@"SHT_CUDA_CALLGRAPH"
	.align	4
	.sectionentsize	8
	.align		4
        /*0000*/ 	.word	0x00000000
	.align		4
        /*0004*/ 	.word	0xffffffff
	.align		4
        /*0008*/ 	.word	0x00000000
	.align		4
        /*000c*/ 	.word	0xfffffffe
	.align		4
        /*0010*/ 	.word	0x00000000
	.align		4
        /*0014*/ 	.word	0xfffffffd
	.align		4
        /*0018*/ 	.word	0x00000000
	.align		4
        /*001c*/ 	.word	0xfffffffc


//--------------------- .text._Z12matMulKernelILi16ELi4ELi4EEvPfS0_S0_iii --------------------------
	.section	.text._Z12matMulKernelILi16ELi4ELi4EEvPfS0_S0_iii,"ax",@progbits
	.align	128
        .global         _Z12matMulKernelILi16ELi4ELi4EEvPfS0_S0_iii
        .type           _Z12matMulKernelILi16ELi4ELi4EEvPfS0_S0_iii,@function
        .size           _Z12matMulKernelILi16ELi4ELi4EEvPfS0_S0_iii,(.L_x_4 - _Z12matMulKernelILi16ELi4ELi4EEvPfS0_S0_iii)
        .other          _Z12matMulKernelILi16ELi4ELi4EEvPfS0_S0_iii,@"STO_CUDA_ENTRY STV_DEFAULT"
_Z12matMulKernelILi16ELi4ELi4EEvPfS0_S0_iii:
.text._Z12matMulKernelILi16ELi4ELi4EEvPfS0_S0_iii:
[----:B------:R-:W-:Y:S08]  /*0000*/  LDC R1, c[0x0][0x37c] ;  /* 0x0000df00ff017b82 */ /* 0x000ff00000000800 */
[----:B------:R-:W0:Y:S01]  /*0010*/  LDC R36, c[0x0][0x39c] ;  /* 0x0000e700ff247b82 */ /* 0x000e220000000800 */
[----:B------:R-:W1:Y:S01]  /*0020*/  S2R R3, SR_TID.Y ;  /* 0x0000000000037919 */ /* 0x000e620000002200 */
[----:B------:R-:W2:Y:S01]  /*0030*/  LDCU.64 UR6, c[0x0][0x358] ;  /* 0x00006b00ff0677ac */ /* 0x000ea20008000a00 */
[----:B------:R-:W-:Y:S01]  /*0040*/  HFMA2 R45, -RZ, RZ, 0, 0 ;  /* 0x00000000ff2d7431 */ /* 0x000fe200000001ff */
[----:B------:R-:W-:Y:S01]  /*0050*/  CS2R R28, SRZ ;  /* 0x00000000001c7805 */ /* 0x000fe2000001ff00 */
[----:B------:R-:W3:Y:S01]  /*0060*/  S2R R0, SR_TID.X ;  /* 0x0000000000007919 */ /* 0x000ee20000002100 */
[----:B------:R-:W-:Y:S01]  /*0070*/  HFMA2 R41, -RZ, RZ, 0, 0 ;  /* 0x00000000ff297431 */ /* 0x000fe200000001ff */
[----:B------:R-:W-:Y:S01]  /*0080*/  MOV R43, RZ ;  /* 0x000000ff002b7202 */ /* 0x000fe20000000f00 */
[----:B------:R-:W4:Y:S01]  /*0090*/  S2UR UR4, SR_CTAID.Y ;  /* 0x00000000000479c3 */ /* 0x000f220000002600 */
[----:B------:R-:W-:Y:S01]  /*00a0*/  HFMA2 R33, -RZ, RZ, 0, 0 ;  /* 0x00000000ff217431 */ /* 0x000fe200000001ff */
[----:B------:R-:W-:Y:S01]  /*00b0*/  MOV R35, RZ ;  /* 0x000000ff00237202 */ /* 0x000fe20000000f00 */
[----:B------:R-:W-:Y:S01]  /*00c0*/  HFMA2 R47, -RZ, RZ, 0, 0 ;  /* 0x00000000ff2f7431 */ /* 0x000fe200000001ff */
[----:B------:R-:W-:Y:S01]  /*00d0*/  CS2R R24, SRZ ;  /* 0x0000000000187805 */ /* 0x000fe2000001ff00 */
[----:B------:R-:W-:Y:S01]  /*00e0*/  HFMA2 R51, -RZ, RZ, 0, 0 ;  /* 0x00000000ff337431 */ /* 0x000fe200000001ff */
[----:B------:R-:W-:-:S02]  /*00f0*/  MOV R31, RZ ;  /* 0x000000ff001f7202 */ /* 0x000fc40000000f00 */
[----:B------:R-:W-:Y:S01]  /*0100*/  CS2R R26, SRZ ;  /* 0x00000000001a7805 */ /* 0x000fe2000001ff00 */
[----:B------:R-:W4:Y:S01]  /*0110*/  LDC R2, c[0x0][0x364] ;  /* 0x0000d900ff027b82 */ /* 0x000f220000000800 */
[----:B------:R-:W-:Y:S02]  /*0120*/  MOV R49, RZ ;  /* 0x000000ff00317202 */ /* 0x000fe40000000f00 */
[----:B------:R-:W-:-:S05]  /*0130*/  MOV R53, RZ ;  /* 0x000000ff00357202 */ /* 0x000fca0000000f00 */
[----:B------:R-:W5:Y:S01]  /*0140*/  S2UR UR5, SR_CTAID.X ;  /* 0x00000000000579c3 */ /* 0x000f620000002500 */
[----:B0-----:R-:W-:-:S07]  /*0150*/  ISETP.GE.AND P0, PT, R36, 0x1, PT ;  /* 0x000000012400780c */ /* 0x001fce0003f06270 */
[----:B------:R-:W5:Y:S01]  /*0160*/  LDC R7, c[0x0][0x360] ;  /* 0x0000d800ff077b82 */ /* 0x000f620000000800 */
[----:B----4-:R-:W-:-:S05]  /*0170*/  IMAD R2, R2, UR4, RZ ;  /* 0x0000000402027c24 */ /* 0x010fca000f8e02ff */
[----:B-1----:R-:W-:Y:S01]  /*0180*/  LEA R5, R2, R3, 0x2 ;  /* 0x0000000302057211 */ /* 0x002fe200078e10ff */
[----:B-----5:R-:W-:-:S05]  /*0190*/  IMAD R7, R7, UR5, RZ ;  /* 0x0000000507077c24 */ /* 0x020fca000f8e02ff */
[----:B---3--:R-:W-:Y:S01]  /*01a0*/  LEA R2, R7, R0, 0x2 ;  /* 0x0000000007027211 */ /* 0x008fe200078e10ff */
[----:B--2---:R-:W-:Y:S06]  /*01b0*/  @!P0 BRA `(.L_x_0) ;  /* 0x0000001000348947 */ /* 0x004fec0003800000 */
[----:B------:R-:W0:Y:S01]  /*01c0*/  S2UR UR5, SR_CgaCtaId ;  /* 0x00000000000579c3 */ /* 0x000e220000008800 */
[----:B------:R-:W-:Y:S01]  /*01d0*/  LEA R6, R3, R0, 0x6 ;  /* 0x0000000003067211 */ /* 0x000fe200078e30ff */
[----:B------:R-:W-:Y:S01]  /*01e0*/  UMOV UR4, 0x400 ;  /* 0x0000040000047882 */ /* 0x000fe20000000000 */
[----:B------:R-:W-:Y:S01]  /*01f0*/  IMAD R4, R5, R36, RZ ;  /* 0x0000002405047224 */ /* 0x000fe200078e02ff */
[----:B------:R-:W-:Y:S02]  /*0200*/  MOV R28, RZ ;  /* 0x000000ff001c7202 */ /* 0x000fe40000000f00 */
[----:B------:R-:W-:Y:S01]  /*0210*/  IMAD R7, R3, -0x30, R6 ;  /* 0xffffffd003077824 */ /* 0x000fe200078e0206 */
[----:B------:R-:W-:Y:S02]  /*0220*/  MOV R6, RZ ;  /* 0x000000ff00067202 */ /* 0x000fe40000000f00 */
[----:B------:R-:W-:Y:S01]  /*0230*/  LEA R36, R36, R4, 0x5 ;  /* 0x0000000424247211 */ /* 0x000fe200078e28ff */
[----:B0-----:R-:W-:-:S06]  /*0240*/  ULEA UR4, UR5, UR4, 0x18 ;  /* 0x0000000405047291 */ /* 0x001fcc000f8ec0ff */
[----:B------:R-:W-:-:S07]  /*0250*/  LEA R7, R7, UR4, 0x2 ;  /* 0x0000000407077c11 */ /* 0x000fce000f8e10ff */
.L_x_2:
[----:B------:R-:W0:Y:S01]  /*0260*/  LDC.64 R38, c[0x0][0x398] ;  /* 0x0000e600ff267b82 */ /* 0x000e220000000a00 */
[C---:B------:R-:W-:Y:S01]  /*0270*/  LEA R37, R6.reuse, R0, 0x4 ;  /* 0x0000000006257211 */ /* 0x040fe200078e20ff */
[----:B------:R-:W1:Y:S01]  /*0280*/  LDCU UR4, c[0x0][0x3a0] ;  /* 0x00007400ff0477ac */ /* 0x000e620008000800 */
[C---:B------:R-:W-:Y:S01]  /*0290*/  IADD3 R9, PT, PT, R5.reuse, 0x10, RZ ;  /* 0x0000001005097810 */ /* 0x040fe20007ffe0ff */
[----:B------:R-:W-:Y:S01]  /*02a0*/  HFMA2 R22, -RZ, RZ, 0, 0 ;  /* 0x00000000ff167431 */ /* 0x000fe200000001ff */
[----:B------:R-:W-:Y:S02]  /*02b0*/  LEA R23, R6, R3, 0x4 ;  /* 0x0000000306177211 */ /* 0x000fe400078e20ff */
[C---:B------:R-:W-:Y:S02]  /*02c0*/  IADD3 R13, PT, PT, R5.reuse, 0x20, RZ ;  /* 0x00000020050d7810 */ /* 0x040fe40007ffe0ff */
[----:B------:R-:W-:Y:S02]  /*02d0*/  IADD3 R15, PT, PT, R5, 0x30, RZ ;  /* 0x00000030050f7810 */ /* 0x000fe40007ffe0ff */
[----:B------:R-:W-:-:S02]  /*02e0*/  IADD3 R34, PT, PT, R2, 0x30, RZ ;  /* 0x0000003002227810 */ /* 0x000fc40007ffe0ff */
[-C--:B0-----:R-:W-:Y:S02]  /*02f0*/  ISETP.GE.U32.AND P0, PT, R37, R39.reuse, PT ;  /* 0x000000272500720c */ /* 0x081fe40003f06070 */
[----:B------:R-:W-:Y:S02]  /*0300*/  ISETP.GE.U32.AND P1, PT, R23, R39, PT ;  /* 0x000000271700720c */ /* 0x000fe40003f26070 */
[-C--:B------:R-:W-:Y:S02]  /*0310*/  ISETP.GE.OR P2, PT, R9, R38.reuse, P0 ;  /* 0x000000260900720c */ /* 0x080fe40000746670 */
[-C--:B------:R-:W-:Y:S02]  /*0320*/  ISETP.GE.OR P6, PT, R5, R38.reuse, P0 ;  /* 0x000000260500720c */ /* 0x080fe400007c6670 */
[----:B------:R-:W-:Y:S02]  /*0330*/  ISETP.GE.OR P5, PT, R13, R38, P0 ;  /* 0x000000260d00720c */ /* 0x000fe400007a6670 */
[----:B-1----:R-:W-:-:S02]  /*0340*/  ISETP.GE.OR P4, PT, R2, UR4, P1 ;  /* 0x0000000402007c0c */ /* 0x002fc40008f86670 */
[----:B------:R-:W-:-:S05]  /*0350*/  ISETP.GE.OR P0, PT, R15, R38, P0 ;  /* 0x000000260f00720c */ /* 0x000fca0000706670 */
[----:B------:R-:W0:Y:S01]  /*0360*/  @!P2 LDC.64 R8, c[0x0][0x380] ;  /* 0x0000e000ff08ab82 */ /* 0x000e220000000a00 */
[----:B------:R-:W-:-:S04]  /*0370*/  @!P2 LEA R10, R39, R4, 0x4 ;  /* 0x00000004270aa211 */ /* 0x000fc800078e20ff */
[----:B------:R-:W-:Y:S02]  /*0380*/  @!P2 IADD3 R11, PT, PT, R37, R10, RZ ;  /* 0x0000000a250ba210 */ /* 0x000fe40007ffe0ff */
[----:B------:R-:W-:Y:S01]  /*0390*/  IADD3 R10, PT, PT, R2, 0x10, RZ ;  /* 0x00000010020a7810 */ /* 0x000fe20007ffe0ff */
[----:B------:R-:W1:Y:S03]  /*03a0*/  @!P6 LDC.64 R20, c[0x0][0x380] ;  /* 0x0000e000ff14eb82 */ /* 0x000e660000000a00 */
[----:B------:R-:W-:Y:S02]  /*03b0*/  ISETP.GE.OR P3, PT, R10, UR4, P1 ;  /* 0x000000040a007c0c */ /* 0x000fe40008f66670 */
[----:B------:R-:W-:-:S03]  /*03c0*/  IADD3 R10, PT, PT, R2, 0x20, RZ ;  /* 0x00000020020a7810 */ /* 0x000fc60007ffe0ff */
[----:B------:R-:W2:Y:S01]  /*03d0*/  @!P5 LDC.64 R16, c[0x0][0x380] ;  /* 0x0000e000ff10db82 */ /* 0x000ea20000000a00 */
[----:B0-----:R-:W-:-:S07]  /*03e0*/  @!P2 IMAD.WIDE.U32 R8, R11, 0x4, R8 ;  /* 0x000000040b08a825 */ /* 0x001fce00078e0008 */
[----:B------:R-:W0:Y:S01]  /*03f0*/  @!P4 LDC.64 R18, c[0x0][0x388] ;  /* 0x0000e200ff12cb82 */ /* 0x000e220000000a00 */
[----:B------:R3:W4:Y:S01]  /*0400*/  @!P2 LDG.E R22, desc[UR6][R8.64] ;  /* 0x000000060816a981 */ /* 0x000722000c1e1900 */
[----:B------:R-:W-:Y:S02]  /*0410*/  ISETP.GE.OR P2, PT, R10, UR4, P1 ;  /* 0x000000040a007c0c */ /* 0x000fe40008f46670 */
[----:B------:R-:W-:-:S04]  /*0420*/  ISETP.GE.OR P1, PT, R34, UR4, P1 ;  /* 0x0000000422007c0c */ /* 0x000fc80008f26670 */
[----:B------:R-:W5:Y:S01]  /*0430*/  @!P3 LDC.64 R10, c[0x0][0x388] ;  /* 0x0000e200ff0abb82 */ /* 0x000f620000000a00 */
[----:B------:R-:W-:Y:S01]  /*0440*/  @!P0 LEA R38, R39, R36, 0x4 ;  /* 0x0000002427268211 */ /* 0x000fe200078e20ff */
[----:B------:R-:W-:Y:S01]  /*0450*/  @!P3 IMAD R40, R23, UR4, R2 ;  /* 0x000000041728bc24 */ /* 0x000fe2000f8e0202 */
[-C--:B------:R-:W-:Y:S02]  /*0460*/  @!P6 IADD3 R30, PT, PT, R4, R37.reuse, RZ ;  /* 0x00000025041ee210 */ /* 0x080fe40007ffe0ff */
[----:B------:R-:W-:Y:S02]  /*0470*/  @!P5 IADD3 R32, PT, PT, R36, R37, RZ ;  /* 0x000000252420d210 */ /* 0x000fe40007ffe0ff */
[----:B------:R-:W-:Y:S01]  /*0480*/  @!P0 IADD3 R38, PT, PT, R37, R38, RZ ;  /* 0x0000002625268210 */ /* 0x000fe20007ffe0ff */
[----:B---3--:R-:W3:Y:S01]  /*0490*/  @!P0 LDC.64 R8, c[0x0][0x380] ;  /* 0x0000e000ff088b82 */ /* 0x008ee20000000a00 */
[----:B-1----:R-:W-:Y:S01]  /*04a0*/  @!P6 IMAD.WIDE.U32 R20, R30, 0x4, R20 ;  /* 0x000000041e14e825 */ /* 0x002fe200078e0014 */
[----:B------:R-:W-:-:S06]  /*04b0*/  MOV R30, RZ ;  /* 0x000000ff001e7202 */ /* 0x000fcc0000000f00 */
[----:B------:R-:W1:Y:S08]  /*04c0*/  @!P2 LDC.64 R12, c[0x0][0x388] ;  /* 0x0000e200ff0cab82 */ /* 0x000e700000000a00 */
[----:B------:R-:W3:Y:S01]  /*04d0*/  @!P1 LDC.64 R14, c[0x0][0x388] ;  /* 0x0000e200ff0e9b82 */ /* 0x000ee20000000a00 */
[C---:B------:R-:W-:Y:S01]  /*04e0*/  @!P2 IMAD R42, R23.reuse, UR4, R2 ;  /* 0x00000004172aac24 */ /* 0x040fe2000f8e0202 */
[----:B------:R0:W4:Y:S01]  /*04f0*/  @!P6 LDG.E R30, desc[UR6][R20.64] ;  /* 0x00000006141ee981 */ /* 0x000122000c1e1900 */
[----:B------:R-:W-:Y:S01]  /*0500*/  @!P1 IMAD R37, R23, UR4, R34 ;  /* 0x0000000417259c24 */ /* 0x000fe2000f8e0222 */
[----:B------:R-:W-:Y:S01]  /*0510*/  @!P3 IADD3 R34, PT, PT, R40, 0x10, RZ ;  /* 0x000000102822b810 */ /* 0x000fe20007ffe0ff */
[----:B--2---:R-:W-:Y:S01]  /*0520*/  @!P5 IMAD.WIDE.U32 R16, R32, 0x4, R16 ;  /* 0x000000042010d825 */ /* 0x004fe200078e0010 */
[----:B------:R-:W-:-:S03]  /*0530*/  @!P2 IADD3 R40, PT, PT, R42, 0x20, RZ ;  /* 0x000000202a28a810 */ /* 0x000fc60007ffe0ff */
[----:B------:R-:W-:Y:S02]  /*0540*/  HFMA2 R32, -RZ, RZ, 0, 0 ;  /* 0x00000000ff207431 */ /* 0x000fe400000001ff */
[----:B------:R-:W-:Y:S02]  /*0550*/  @!P4 IMAD R23, R23, UR4, R2 ;  /* 0x000000041717cc24 */ /* 0x000fe4000f8e0202 */
[----:B-----5:R-:W-:-:S04]  /*0560*/  @!P3 IMAD.WIDE.U32 R10, R34, 0x4, R10 ;  /* 0x00000004220ab825 */ /* 0x020fc800078e000a */
[----:B------:R-:W-:Y:S01]  /*0570*/  HFMA2 R34, -RZ, RZ, 0, 0 ;  /* 0x00000000ff227431 */ /* 0x000fe200000001ff */
[----:B0-----:R-:W-:Y:S01]  /*0580*/  CS2R R20, SRZ ;  /* 0x0000000000147805 */ /* 0x001fe2000001ff00 */
[----:B------:R-:W-:Y:S01]  /*0590*/  @!P4 IMAD.WIDE.U32 R18, R23, 0x4, R18 ;  /* 0x000000041712c825 */ /* 0x000fe200078e0012 */
[----:B------:R-:W-:Y:S01]  /*05a0*/  MOV R23, RZ ;  /* 0x000000ff00177202 */ /* 0x000fe20000000f00 */
[----:B------:R0:W2:Y:S02]  /*05b0*/  @!P5 LDG.E R32, desc[UR6][R16.64] ;  /* 0x000000061020d981 */ /* 0x0000a4000c1e1900 */
[----:B-1----:R-:W-:Y:S01]  /*05c0*/  @!P2 IMAD.WIDE.U32 R12, R40, 0x4, R12 ;  /* 0x00000004280ca825 */ /* 0x002fe200078e000c */
[----:B------:R-:W-:Y:S01]  /*05d0*/  MOV R40, RZ ;  /* 0x000000ff00287202 */ /* 0x000fe20000000f00 */
[----:B------:R-:W5:Y:S02]  /*05e0*/  @!P4 LDG.E R21, desc[UR6][R18.64] ;  /* 0x000000061215c981 */ /* 0x000f64000c1e1900 */
[----:B---3--:R-:W-:-:S02]  /*05f0*/  @!P0 IMAD.WIDE.U32 R8, R38, 0x4, R8 ;  /* 0x0000000426088825 */ /* 0x008fc400078e0008 */
[----:B------:R-:W3:Y:S02]  /*0600*/  @!P3 LDG.E R23, desc[UR6][R10.64] ;  /* 0x000000060a17b981 */ /* 0x000ee4000c1e1900 */
[----:B------:R-:W-:Y:S02]  /*0610*/  @!P1 IMAD.WIDE.U32 R14, R37, 0x4, R14 ;  /* 0x00000004250e9825 */ /* 0x000fe400078e000e */
[----:B------:R-:W5:Y:S04]  /*0620*/  @!P0 LDG.E R20, desc[UR6][R8.64] ;  /* 0x0000000608148981 */ /* 0x000f68000c1e1900 */
[----:B------:R-:W3:Y:S04]  /*0630*/  @!P2 LDG.E R34, desc[UR6][R12.64] ;  /* 0x000000060c22a981 */ /* 0x000ee8000c1e1900 */
[----:B------:R-:W3:Y:S01]  /*0640*/  @!P1 LDG.E R40, desc[UR6][R14.64] ;  /* 0x000000060e289981 */ /* 0x000ee2000c1e1900 */
[----:B------:R-:W1:Y:S01]  /*0650*/  S2UR UR5, SR_CgaCtaId ;  /* 0x00000000000579c3 */ /* 0x000e620000008800 */
[----:B------:R-:W-:Y:S01]  /*0660*/  UMOV UR4, 0x400 ;  /* 0x0000040000047882 */ /* 0x000fe20000000000 */
[----:B0-----:R-:W-:Y:S01]  /*0670*/  LEA R16, R3, R0, 0x6 ;  /* 0x0000000003107211 */ /* 0x001fe200078e30ff */
[----:B-1----:R-:W-:-:S06]  /*0680*/  ULEA UR4, UR5, UR4, 0x18 ;  /* 0x0000000405047291 */ /* 0x002fcc000f8ec0ff */
[----:B------:R-:W-:Y:S02]  /*0690*/  LEA R16, R16, UR4, 0x2 ;  /* 0x0000000410107c11 */ /* 0x000fe4000f8e10ff */
[----:B------:R-:W-:Y:S02]  /*06a0*/  LEA R38, R0, UR4, 0x2 ;  /* 0x0000000400267c11 */ /* 0x000fe4000f8e10ff */
[----:B------:R-:W-:Y:S02]  /*06b0*/  LEA R37, R3, UR4, 0x6 ;  /* 0x0000000403257c11 */ /* 0x000fe4000f8e30ff */
[----:B------:R-:W-:Y:S01]  /*06c0*/  IADD3 R38, PT, PT, R38, 0x11c0, RZ ;  /* 0x000011c026267810 */ /* 0x000fe20007ffe0ff */
[----:B------:R-:W-:Y:S01]  /*06d0*/  UMOV UR4, 0x800 ;  /* 0x0000080000047882 */ /* 0x000fe20000000000 */
[----:B----4-:R0:W-:Y:S04]  /*06e0*/  STS [R7+0x400], R22 ;  /* 0x0004001607007388 */ /* 0x0101e80000000800 */
[----:B------:R0:W-:Y:S04]  /*06f0*/  STS [R7], R30 ;  /* 0x0000001e07007388 */ /* 0x0001e80000000800 */
[----:B--2---:R0:W-:Y:S04]  /*0700*/  STS [R7+0x800], R32 ;  /* 0x0008002007007388 */ /* 0x0041e80000000800 */
[----:B-----5:R0:W-:Y:S04]  /*0710*/  STS [R7+0xc00], R20 ;  /* 0x000c001407007388 */ /* 0x0201e80000000800 */
[----:B------:R0:W-:Y:S04]  /*0720*/  STS [R16+0x1000], R21 ;  /* 0x0010001510007388 */ /* 0x0001e80000000800 */
[----:B---3--:R0:W-:Y:S04]  /*0730*/  STS [R16+0x1040], R23 ;  /* 0x0010401710007388 */ /* 0x0081e80000000800 */
[----:B------:R0:W-:Y:S04]  /*0740*/  STS [R16+0x1080], R34 ;  /* 0x0010802210007388 */ /* 0x0001e80000000800 */
[----:B------:R0:W-:Y:S01]  /*0750*/  STS [R16+0x10c0], R40 ;  /* 0x0010c02810007388 */ /* 0x0001e20000000800 */
[----:B------:R-:W-:Y:S06]  /*0760*/  BAR.SYNC.DEFER_BLOCKING 0x0 ;  /* 0x0000000000007b1d */ /* 0x000fec0000010000 */
.L_x_1:
[----:B0-----:R-:W-:Y:S04]  /*0770*/  LDS R32, [R38+-0x1c0] ;  /* 0xfffe400026207984 */ /* 0x001fe80000000800 */
[----:B------:R-:W0:Y:S04]  /*0780*/  LDS.128 R8, [R37+UR4+-0x800] ;  /* 0xfff8000425087984 */ /* 0x000e280008000c00 */
[----:B------:R-:W1:Y:S04]  /*0790*/  LDS R30, [R38+-0x180] ;  /* 0xfffe8000261e7984 */ /* 0x000e680000000800 */
[----:B------:R-:W2:Y:S04]  /*07a0*/  LDS R34, [R38+-0x140] ;  /* 0xfffec00026227984 */ /* 0x000ea80000000800 */
[----:B------:R-:W3:Y:S04]  /*07b0*/  LDS R40, [R38+-0x100] ;  /* 0xffff000026287984 */ /* 0x000ee80000000800 */
[----:B------:R-:W4:Y:S04]  /*07c0*/  LDS.128 R12, [R37+UR4+-0x400] ;  /* 0xfffc0004250c7984 */ /* 0x000f280008000c00 */
[----:B------:R-:W5:Y:S04]  /*07d0*/  LDS.128 R16, [R37+UR4] ;  /* 0x0000000425107984 */ /* 0x000f680008000c00 */
[----:B------:R-:W5:Y:S04]  /*07e0*/  LDS.128 R20, [R37+UR4+0x400] ;  /* 0x0004000425147984 */ /* 0x000f680008000c00 */
[----:B------:R-:W5:Y:S04]  /*07f0*/  LDS R44, [R38+-0xc0] ;  /* 0xffff4000262c7984 */ /* 0x000f680000000800 */
[----:B------:R-:W5:Y:S01]  /*0800*/  LDS R52, [R38+-0x40] ;  /* 0xffffc00026347984 */ /* 0x000f620000000800 */
[C---:B0-----:R-:W-:Y:S01]  /*0810*/  FFMA R26, R8.reuse, R32, R26 ;  /* 0x00000020081a7223 */ /* 0x041fe2000000001a */
[C---:B-1----:R-:W-:Y:S01]  /*0820*/  FFMA R24, R8.reuse, R30, R24 ;  /* 0x0000001e08187223 */ /* 0x042fe20000000018 */
[C---:B--2---:R-:W-:Y:S01]  /*0830*/  FFMA R42, R8.reuse, R34, R53 ;  /* 0x00000022082a7223 */ /* 0x044fe20000000035 */
[----:B---3--:R-:W-:-:S02]  /*0840*/  FFMA R8, R8, R40, R27 ;  /* 0x0000002808087223 */ /* 0x008fc4000000001b */
[----:B------:R-:W0:Y:S01]  /*0850*/  LDS R27, [R38+-0x80] ;  /* 0xffff8000261b7984 */ /* 0x000e220000000800 */
[C---:B----4-:R-:W-:Y:S01]  /*0860*/  FFMA R46, R12.reuse, R32, R51 ;  /* 0x000000200c2e7223 */ /* 0x050fe20000000033 */
[C---:B------:R-:W-:Y:S01]  /*0870*/  FFMA R48, R12.reuse, R30, R49 ;  /* 0x0000001e0c307223 */ /* 0x040fe20000000031 */
[C---:B------:R-:W-:Y:S01]  /*0880*/  FFMA R50, R12.reuse, R34, R47 ;  /* 0x000000220c327223 */ /* 0x040fe2000000002f */
[----:B------:R-:W-:Y:S01]  /*0890*/  FFMA R12, R12, R40, R31 ;  /* 0x000000280c0c7223 */ /* 0x000fe2000000001f */
[C---:B-----5:R-:W-:Y:S01]  /*08a0*/  FFMA R25, R16.reuse, R32, R25 ;  /* 0x0000002010197223 */ /* 0x060fe20000000019 */
[----:B------:R-:W1:Y:S01]  /*08b0*/  LDS R31, [R38] ;  /* 0x00000000261f7984 */ /* 0x000e620000000800 */
[C---:B------:R-:W-:Y:S01]  /*08c0*/  FFMA R29, R16.reuse, R30, R29 ;  /* 0x0000001e101d7223 */ /* 0x040fe2000000001d */
[C---:B------:R-:W-:Y:S01]  /*08d0*/  FFMA R33, R16.reuse, R34, R33 ;  /* 0x0000002210217223 */ /* 0x040fe20000000021 */
[----:B------:R-:W-:Y:S01]  /*08e0*/  FFMA R16, R16, R40, R35 ;  /* 0x0000002810107223 */ /* 0x000fe20000000023 */
[C---:B------:R-:W-:Y:S01]  /*08f0*/  FFMA R32, R20.reuse, R32, R41 ;  /* 0x0000002014207223 */ /* 0x040fe20000000029 */
[----:B------:R-:W2:Y:S01]  /*0900*/  LDS R35, [R38+0x40] ;  /* 0x0000400026237984 */ /* 0x000ea20000000800 */
[C---:B------:R-:W-:Y:S01]  /*0910*/  FFMA R34, R20.reuse, R34, R45 ;  /* 0x0000002214227223 */ /* 0x040fe2000000002d */
[C---:B------:R-:W-:Y:S01]  /*0920*/  FFMA R30, R20.reuse, R30, R43 ;  /* 0x0000001e141e7223 */ /* 0x040fe2000000002b */
[----:B------:R-:W-:Y:S01]  /*0930*/  FFMA R20, R20, R40, R28 ;  /* 0x0000002814147223 */ /* 0x000fe2000000001c */
[----:B------:R-:W3:Y:S01]  /*0940*/  LDS R41, [R38+0x80] ;  /* 0x0000800026297984 */ /* 0x000ee20000000800 */
[-C--:B------:R-:W-:Y:S01]  /*0950*/  FFMA R49, R21, R44.reuse, R32 ;  /* 0x0000002c15317223 */ /* 0x080fe20000000020 */
[C---:B------:R-:W-:Y:S01]  /*0960*/  FFMA R47, R13.reuse, R44, R46 ;  /* 0x0000002c0d2f7223 */ /* 0x040fe2000000002e */
[----:B------:R-:W-:Y:S01]  /*0970*/  FFMA R53, R13, R52, R50 ;  /* 0x000000340d357223 */ /* 0x000fe20000000032 */
[----:B------:R-:W4:Y:S01]  /*0980*/  LDS R45, [R38+0xc0] ;  /* 0x0000c000262d7984 */ /* 0x000f220000000800 */
[-C--:B------:R-:W-:Y:S01]  /*0990*/  FFMA R26, R9, R44.reuse, R26 ;  /* 0x0000002c091a7223 */ /* 0x080fe2000000001a */
[----:B------:R-:W-:Y:S01]  /*09a0*/  FFMA R25, R17, R44, R25 ;  /* 0x0000002c11197223 */ /* 0x000fe20000000019 */
[-C--:B------:R-:W-:Y:S01]  /*09b0*/  FFMA R42, R9, R52.reuse, R42 ;  /* 0x00000034092a7223 */ /* 0x080fe2000000002a */
[----:B------:R-:W5:Y:S01]  /*09c0*/  LDS R43, [R38+0x100] ;  /* 0x00010000262b7984 */ /* 0x000f620000000800 */
[-C--:B------:R-:W-:Y:S01]  /*09d0*/  FFMA R33, R17, R52.reuse, R33 ;  /* 0x0000003411217223 */ /* 0x080fe20000000021 */
[----:B------:R-:W-:-:S02]  /*09e0*/  FFMA R34, R21, R52, R34 ;  /* 0x0000003415227223 */ /* 0x000fc40000000022 */
[----:B------:R-:W5:Y:S04]  /*09f0*/  LDS R28, [R38+0x140] ;  /* 0x00014000261c7984 */ /* 0x000f680000000800 */
[----:B------:R-:W5:Y:S04]  /*0a00*/  LDS R32, [R38+0x180] ;  /* 0x0001800026207984 */ /* 0x000f680000000800 */
[----:B------:R-:W5:Y:S01]  /*0a10*/  LDS R40, [R38+0x1c0] ;  /* 0x0001c00026287984 */ /* 0x000f620000000800 */
[-C--:B0-----:R-:W-:Y:S01]  /*0a20*/  FFMA R51, R13, R27.reuse, R48 ;  /* 0x0000001b0d337223 */ /* 0x081fe20000000030 */
[-C--:B------:R-:W-:Y:S01]  /*0a30*/  FFMA R24, R9, R27.reuse, R24 ;  /* 0x0000001b09187223 */ /* 0x080fe20000000018 */
[-C--:B------:R-:W-:Y:S01]  /*0a40*/  FFMA R29, R17, R27.reuse, R29 ;  /* 0x0000001b111d7223 */ /* 0x080fe2000000001d */
[----:B------:R-:W-:Y:S01]  /*0a50*/  FFMA R27, R21, R27, R30 ;  /* 0x0000001b151b7223 */ /* 0x000fe2000000001e */
[----:B------:R-:W-:Y:S01]  /*0a60*/  LDS R52, [R38+0x380] ;  /* 0x0003800026347984 */ /* 0x000fe20000000800 */
[-C--:B-1----:R-:W-:Y:S01]  /*0a70*/  FFMA R13, R13, R31.reuse, R12 ;  /* 0x0000001f0d0d7223 */ /* 0x082fe2000000000c */
[----:B------:R-:W-:-:S02]  /*0a80*/  FFMA R8, R9, R31, R8 ;  /* 0x0000001f09087223 */ /* 0x000fc40000000008 */
[----:B------:R-:W0:Y:S01]  /*0a90*/  LDS R12, [R38+0x200] ;  /* 0x00020000260c7984 */ /* 0x000e220000000800 */
[-C--:B------:R-:W-:Y:S01]  /*0aa0*/  FFMA R17, R17, R31.reuse, R16 ;  /* 0x0000001f11117223 */ /* 0x080fe20000000010 */
[----:B------:R-:W-:Y:S01]  /*0ab0*/  FFMA R21, R21, R31, R20 ;  /* 0x0000001f15157223 */ /* 0x000fe20000000014 */
[C---:B--2---:R-:W-:Y:S01]  /*0ac0*/  FFMA R9, R35.reuse, R10, R26 ;  /* 0x0000000a23097223 */ /* 0x044fe2000000001a */
[C---:B------:R-:W-:Y:S01]  /*0ad0*/  FFMA R16, R35.reuse, R14, R47 ;  /* 0x0000000e23107223 */ /* 0x040fe2000000002f */
[C---:B------:R-:W-:Y:S01]  /*0ae0*/  FFMA R26, R35.reuse, R18, R25 ;  /* 0x00000012231a7223 */ /* 0x040fe20000000019 */
[----:B------:R-:W-:Y:S01]  /*0af0*/  FFMA R44, R35, R22, R49 ;  /* 0x00000016232c7223 */ /* 0x000fe20000000031 */
[C---:B---3--:R-:W-:Y:S01]  /*0b00*/  FFMA R20, R41.reuse, R14, R51 ;  /* 0x0000000e29147223 */ /* 0x048fe20000000033 */
[C---:B------:R-:W-:Y:S01]  /*0b10*/  FFMA R31, R41.reuse, R10, R24 ;  /* 0x0000000a291f7223 */ /* 0x040fe20000000018 */
[C---:B------:R-:W-:Y:S01]  /*0b20*/  FFMA R30, R41.reuse, R18, R29 ;  /* 0x00000012291e7223 */ /* 0x040fe2000000001d */
[----:B------:R-:W-:Y:S01]  /*0b30*/  FFMA R48, R41, R22, R27 ;  /* 0x0000001629307223 */ /* 0x000fe2000000001b */
[C---:B----4-:R-:W-:Y:S01]  /*0b40*/  FFMA R35, R45.reuse, R10, R42 ;  /* 0x0000000a2d237223 */ /* 0x050fe2000000002a */
[C---:B------:R-:W-:Y:S01]  /*0b50*/  FFMA R42, R45.reuse, R14, R53 ;  /* 0x0000000e2d2a7223 */ /* 0x040fe20000000035 */
[C---:B------:R-:W-:Y:S01]  /*0b60*/  FFMA R46, R45.reuse, R18, R33 ;  /* 0x000000122d2e7223 */ /* 0x040fe20000000021 */
[----:B------:R-:W-:Y:S01]  /*0b70*/  FFMA R34, R45, R22, R34 ;  /* 0x000000162d227223 */ /* 0x000fe20000000022 */
[C---:B-----5:R-:W-:Y:S01]  /*0b80*/  FFMA R18, R43.reuse, R18, R17 ;  /* 0x000000122b127223 */ /* 0x060fe20000000011 */
[C---:B------:R-:W-:Y:S01]  /*0b90*/  FFMA R22, R43.reuse, R22, R21 ;  /* 0x000000162b167223 */ /* 0x040fe20000000015 */
[C---:B------:R-:W-:Y:S01]  /*0ba0*/  FFMA R41, R43.reuse, R10, R8 ;  /* 0x0000000a2b297223 */ /* 0x040fe20000000008 */
[----:B------:R-:W-:Y:S01]  /*0bb0*/  FFMA R14, R43, R14, R13 ;  /* 0x0000000e2b0e7223 */ /* 0x000fe2000000000d */
[C---:B------:R-:W-:Y:S01]  /*0bc0*/  FFMA R17, R28.reuse, R15, R16 ;  /* 0x0000000f1c117223 */ /* 0x040fe20000000010 */
[C---:B------:R-:W-:Y:S01]  /*0bd0*/  FFMA R21, R28.reuse, R19, R26 ;  /* 0x000000131c157223 */ /* 0x040fe2000000001a */
[C---:B------:R-:W-:Y:S01]  /*0be0*/  FFMA R45, R28.reuse, R23, R44 ;  /* 0x000000171c2d7223 */ /* 0x040fe2000000002c */
[----:B------:R-:W-:Y:S01]  /*0bf0*/  FFMA R13, R28, R11, R9 ;  /* 0x0000000b1c0d7223 */ /* 0x000fe20000000009 */
[C---:B------:R-:W-:Y:S01]  /*0c00*/  FFMA R49, R32.reuse, R15, R20 ;  /* 0x0000000f20317223 */ /* 0x040fe20000000014 */
[----:B------:R-:W-:Y:S01]  /*0c10*/  LDS R43, [R38+0x240] ;  /* 0x00024000262b7984 */ /* 0x000fe20000000800 */
[C---:B------:R-:W-:Y:S01]  /*0c20*/  FFMA R47, R32.reuse, R11, R31 ;  /* 0x0000000b202f7223 */ /* 0x040fe2000000001f */
[----:B------:R-:W-:Y:S01]  /*0c30*/  FFMA R51, R32, R19, R30 ;  /* 0x0000001320337223 */ /* 0x000fe2000000001e */
[C---:B------:R-:W-:Y:S01]  /*0c40*/  FFMA R44, R40.reuse, R11, R35 ;  /* 0x0000000b282c7223 */ /* 0x040fe20000000023 */
[----:B------:R-:W1:Y:S01]  /*0c50*/  LDS.128 R24, [R37+UR4+-0x7f0] ;  /* 0xfff8100425187984 */ /* 0x000e620008000c00 */
[C---:B------:R-:W-:Y:S01]  /*0c60*/  FFMA R42, R40.reuse, R15, R42 ;  /* 0x0000000f282a7223 */ /* 0x040fe2000000002a */
[----:B------:R-:W-:Y:S01]  /*0c70*/  FFMA R46, R40, R19, R46 ;  /* 0x00000013282e7223 */ /* 0x000fe2000000002e */
[-C--:B------:R-:W-:Y:S01]  /*0c80*/  FFMA R48, R32, R23.reuse, R48 ;  /* 0x0000001720307223 */ /* 0x080fe20000000030 */
[----:B------:R-:W2:Y:S01]  /*0c90*/  LDS R20, [R38+0x280] ;  /* 0x0002800026147984 */ /* 0x000ea20000000800 */
[----:B------:R-:W-:-:S03]  /*0ca0*/  FFMA R40, R40, R23, R34 ;  /* 0x0000001728287223 */ /* 0x000fc60000000022 */
[----:B------:R-:W3:Y:S04]  /*0cb0*/  LDS R16, [R38+0x2c0] ;  /* 0x0002c00026107984 */ /* 0x000ee80000000800 */
[----:B------:R-:W4:Y:S01]  /*0cc0*/  LDS R53, [R38+0x300] ;  /* 0x0003000026357984 */ /* 0x000f220000000800 */
[C---:B0-----:R-:W-:Y:S01]  /*0cd0*/  FFMA R50, R12.reuse, R11, R41 ;  /* 0x0000000b0c327223 */ /* 0x041fe20000000029 */
[C---:B------:R-:W-:Y:S01]  /*0ce0*/  FFMA R14, R12.reuse, R15, R14 ;  /* 0x0000000f0c0e7223 */ /* 0x040fe2000000000e */
[C---:B------:R-:W-:Y:S01]  /*0cf0*/  FFMA R18, R12.reuse, R19, R18 ;  /* 0x000000130c127223 */ /* 0x040fe20000000012 */
[----:B------:R-:W0:Y:S01]  /*0d00*/  LDS.128 R28, [R37+UR4+-0x3f0] ;  /* 0xfffc1004251c7984 */ /* 0x000e220008000c00 */
[----:B------:R-:W-:-:S03]  /*0d10*/  FFMA R22, R12, R23, R22 ;  /* 0x000000170c167223 */ /* 0x000fc60000000016 */
[----:B------:R-:W5:Y:S04]  /*0d20*/  LDS.128 R32, [R37+UR4+0x10] ;  /* 0x0000100425207984 */ /* 0x000f680008000c00 */
[----:B------:R-:W5:Y:S01]  /*0d30*/  LDS.128 R8, [R37+UR4+0x410] ;  /* 0x0004100425087984 */ /* 0x000f620008000c00 */
[----:B------:R-:W-:-:S03]  /*0d40*/  UIADD3 UR4, UPT, UPT, UR4, 0x20, URZ ;  /* 0x0000002004047890 */ /* 0x000fc6000fffe0ff */
[----:B------:R-:W5:Y:S01]  /*0d50*/  LDS R12, [R38+0x340] ;  /* 0x00034000260c7984 */ /* 0x000f620000000800 */
[----:B------:R-:W-:-:S03]  /*0d60*/  UISETP.NE.AND UP0, UPT, UR4, 0x840, UPT ;  /* 0x000008400400788c */ /* 0x000fc6000bf05270 */
[----:B------:R-:W5:Y:S04]  /*0d70*/  LDS R15, [R38+0x400] ;  /* 0x00040000260f7984 */ /* 0x000f680000000800 */
[----:B------:R-:W-:Y:S01]  /*0d80*/  LDS R19, [R38+0x480] ;  /* 0x0004800026137984 */ /* 0x000fe20000000800 */
[C---:B-1----:R-:W-:Y:S01]  /*0d90*/  FFMA R13, R24.reuse, R43, R13 ;  /* 0x0000002b180d7223 */ /* 0x042fe2000000000d */
[C---:B--2---:R-:W-:Y:S01]  /*0da0*/  FFMA R47, R24.reuse, R20, R47 ;  /* 0x00000014182f7223 */ /* 0x044fe2000000002f */
[C---:B---3--:R-:W-:Y:S01]  /*0db0*/  FFMA R44, R24.reuse, R16, R44 ;  /* 0x00000010182c7223 */ /* 0x048fe2000000002c */
[----:B----4-:R-:W-:Y:S01]  /*0dc0*/  FFMA R50, R24, R53, R50 ;  /* 0x0000003518327223 */ /* 0x010fe20000000032 */
[C---:B0-----:R-:W-:Y:S01]  /*0dd0*/  FFMA R24, R28.reuse, R43, R17 ;  /* 0x0000002b1c187223 */ /* 0x041fe20000000011 */
[C---:B------:R-:W-:Y:S01]  /*0de0*/  FFMA R49, R28.reuse, R20, R49 ;  /* 0x000000141c317223 */ /* 0x040fe20000000031 */
[C---:B------:R-:W-:Y:S01]  /*0df0*/  FFMA R42, R28.reuse, R16, R42 ;  /* 0x000000101c2a7223 */ /* 0x040fe2000000002a */
[----:B------:R-:W-:Y:S01]  /*0e00*/  FFMA R14, R28, R53, R14 ;  /* 0x000000351c0e7223 */ /* 0x000fe2000000000e */
[C---:B-----5:R-:W-:Y:S01]  /*0e10*/  FFMA R28, R32.reuse, R43, R21 ;  /* 0x0000002b201c7223 */ /* 0x060fe20000000015 */
[C---:B------:R-:W-:Y:S01]  /*0e20*/  FFMA R51, R32.reuse, R20, R51 ;  /* 0x0000001420337223 */ /* 0x040fe20000000033 */
[CC--:B------:R-:W-:Y:S01]  /*0e30*/  FFMA R46, R32.reuse, R16.reuse, R46 ;  /* 0x00000010202e7223 */ /* 0x0c0fe2000000002e */
[----:B------:R-:W-:Y:S01]  /*0e40*/  FFMA R18, R32, R53, R18 ;  /* 0x0000003520127223 */ /* 0x000fe20000000012 */
[----:B------:R-:W-:Y:S01]  /*0e50*/  LDS R17, [R38+0x440] ;  /* 0x0004400026117984 */ /* 0x000fe20000000800 */
[C---:B------:R-:W-:Y:S01]  /*0e60*/  FFMA R45, R8.reuse, R43, R45 ;  /* 0x0000002b082d7223 */ /* 0x040fe2000000002d */
[C---:B------:R-:W-:Y:S01]  /*0e70*/  FFMA R40, R8.reuse, R16, R40 ;  /* 0x0000001008287223 */ /* 0x040fe20000000028 */
[C---:B------:R-:W-:Y:S01]  /*0e80*/  FFMA R48, R8.reuse, R20, R48 ;  /* 0x0000001408307223 */ /* 0x040fe20000000030 */
[----:B------:R-:W0:Y:S01]  /*0e90*/  LDS R32, [R38+0x3c0] ;  /* 0x0003c00026207984 */ /* 0x000e220000000800 */
[-C--:B------:R-:W-:Y:S01]  /*0ea0*/  FFMA R16, R25, R12.reuse, R13 ;  /* 0x0000000c19107223 */ /* 0x080fe2000000000d */
[----:B------:R-:W-:Y:S01]  /*0eb0*/  FFMA R22, R8, R53, R22 ;  /* 0x0000003508167223 */ /* 0x000fe20000000016 */
[-C--:B------:R-:W-:Y:S01]  /*0ec0*/  FFMA R23, R29, R12.reuse, R24 ;  /* 0x0000000c1d177223 */ /* 0x080fe20000000018 */
[----:B------:R-:W1:Y:S01]  /*0ed0*/  LDS R21, [R38+0x4c0] ;  /* 0x0004c00026157984 */ /* 0x000e620000000800 */
[-C--:B------:R-:W-:Y:S01]  /*0ee0*/  FFMA R41, R33, R12.reuse, R28 ;  /* 0x0000000c21297223 */ /* 0x080fe2000000001c */
[----:B------:R-:W-:Y:S01]  /*0ef0*/  FFMA R45, R9, R12, R45 ;  /* 0x0000000c092d7223 */ /* 0x000fe2000000002d */
[-C--:B------:R-:W-:Y:S01]  /*0f00*/  FFMA R24, R25, R52.reuse, R47 ;  /* 0x0000003419187223 */ /* 0x080fe2000000002f */
[----:B------:R-:W2:Y:S01]  /*0f10*/  LDS R13, [R38+0x500] ;  /* 0x00050000260d7984 */ /* 0x000ea20000000800 */
[-C--:B------:R-:W-:Y:S01]  /*0f20*/  FFMA R49, R29, R52.reuse, R49 ;  /* 0x000000341d317223 */ /* 0x080fe20000000031 */
[-C--:B------:R-:W-:Y:S01]  /*0f30*/  FFMA R51, R33, R52.reuse, R51 ;  /* 0x0000003421337223 */ /* 0x080fe20000000033 */
[----:B------:R-:W-:Y:S01]  /*0f40*/  FFMA R43, R9, R52, R48 ;  /* 0x00000034092b7223 */ /* 0x000fe20000000030 */
[----:B------:R-:W3:Y:S01]  /*0f50*/  LDS R20, [R38+0x540] ;  /* 0x0005400026147984 */ /* 0x000ee20000000800 */
[----:B------:R-:W-:-:S03]  /*0f60*/  FFMA R50, R25, R15, R50 ;  /* 0x0000000f19327223 */ /* 0x000fc60000000032 */
[----:B------:R-:W4:Y:S04]  /*0f70*/  LDS R8, [R38+0x580] ;  /* 0x0005800026087984 */ /* 0x000f280000000800 */
[----:B------:R-:W5:Y:S04]  /*0f80*/  LDS R12, [R38+0x5c0] ;  /* 0x0005c000260c7984 */ /* 0x000f680000000800 */
[----:B------:R0:W5:Y:S02]  /*0f90*/  LDS R28, [R38+0x600] ;  /* 0x00060000261c7984 */ /* 0x0001640000000800 */
[----:B0-----:R-:W-:Y:S01]  /*0fa0*/  IADD3 R38, PT, PT, R38, 0x800, RZ ;  /* 0x0000080026267810 */ /* 0x001fe20007ffe0ff */
[-C--:B------:R-:W-:Y:S01]  /*0fb0*/  FFMA R47, R29, R32.reuse, R42 ;  /* 0x000000201d2f7223 */ /* 0x080fe2000000002a */
[-C--:B------:R-:W-:Y:S01]  /*0fc0*/  FFMA R53, R33, R32.reuse, R46 ;  /* 0x0000002021357223 */ /* 0x080fe2000000002e */
[-C--:B------:R-:W-:Y:S01]  /*0fd0*/  FFMA R40, R9, R32.reuse, R40 ;  /* 0x0000002009287223 */ /* 0x080fe20000000028 */
[----:B------:R-:W-:Y:S01]  /*0fe0*/  FFMA R44, R25, R32, R44 ;  /* 0x00000020192c7223 */ /* 0x000fe2000000002c */
[-C--:B------:R-:W-:Y:S01]  /*0ff0*/  FFMA R29, R29, R15.reuse, R14 ;  /* 0x0000000f1d1d7223 */ /* 0x080fe2000000000e */
[-C--:B------:R-:W-:Y:S01]  /*1000*/  FFMA R33, R33, R15.reuse, R18 ;  /* 0x0000000f21217223 */ /* 0x080fe20000000012 */
[----:B------:R-:W-:Y:S01]  /*1010*/  FFMA R9, R9, R15, R22 ;  /* 0x0000000f09097223 */ /* 0x000fe20000000016 */
[C---:B------:R-:W-:Y:S01]  /*1020*/  FFMA R15, R17.reuse, R26, R16 ;  /* 0x0000001a110f7223 */ /* 0x040fe20000000010 */
[C---:B------:R-:W-:Y:S01]  /*1030*/  FFMA R16, R17.reuse, R30, R23 ;  /* 0x0000001e11107223 */ /* 0x040fe20000000017 */
[C---:B------:R-:W-:Y:S01]  /*1040*/  FFMA R14, R17.reuse, R34, R41 ;  /* 0x00000022110e7223 */ /* 0x040fe20000000029 */
[----:B------:R-:W-:Y:S01]  /*1050*/  FFMA R18, R17, R10, R45 ;  /* 0x0000000a11127223 */ /* 0x000fe2000000002d */
[C---:B------:R-:W-:Y:S01]  /*1060*/  FFMA R17, R19.reuse, R26, R24 ;  /* 0x0000001a13117223 */ /* 0x040fe20000000018 */
[C---:B------:R-:W-:Y:S01]  /*1070*/  FFMA R32, R19.reuse, R30, R49 ;  /* 0x0000001e13207223 */ /* 0x040fe20000000031 */
[C---:B------:R-:W-:Y:S01]  /*1080*/  FFMA R22, R19.reuse, R34, R51 ;  /* 0x0000002213167223 */ /* 0x040fe20000000033 */
[----:B------:R-:W-:Y:S01]  /*1090*/  FFMA R42, R19, R10, R43 ;  /* 0x0000000a132a7223 */ /* 0x000fe2000000002b */
[C---:B-1----:R-:W-:Y:S01]  /*10a0*/  FFMA R19, R21.reuse, R26, R44 ;  /* 0x0000001a15137223 */ /* 0x042fe2000000002c */
[C---:B------:R-:W-:Y:S01]  /*10b0*/  FFMA R46, R21.reuse, R30, R47 ;  /* 0x0000001e152e7223 */ /* 0x040fe2000000002f */
[C---:B------:R-:W-:Y:S01]  /*10c0*/  FFMA R44, R21.reuse, R34, R53 ;  /* 0x00000022152c7223 */ /* 0x040fe20000000035 */
[----:B------:R-:W-:Y:S01]  /*10d0*/  FFMA R40, R21, R10, R40 ;  /* 0x0000000a15287223 */ /* 0x000fe20000000028 */
[C---:B--2---:R-:W-:Y:S01]  /*10e0*/  FFMA R21, R13.reuse, R26, R50 ;  /* 0x0000001a0d157223 */ /* 0x044fe20000000032 */
[C---:B------:R-:W-:Y:S01]  /*10f0*/  FFMA R30, R13.reuse, R30, R29 ;  /* 0x0000001e0d1e7223 */ /* 0x040fe2000000001d */
[C---:B------:R-:W-:Y:S01]  /*1100*/  FFMA R34, R13.reuse, R34, R33 ;  /* 0x000000220d227223 */ /* 0x040fe20000000021 */
[----:B------:R-:W-:Y:S01]  /*1110*/  FFMA R10, R13, R10, R9 ;  /* 0x0000000a0d0a7223 */ /* 0x000fe20000000009 */
[C---:B---3--:R-:W-:Y:S01]  /*1120*/  FFMA R26, R20.reuse, R27, R15 ;  /* 0x0000001b141a7223 */ /* 0x048fe2000000000f */
[C---:B------:R-:W-:Y:S01]  /*1130*/  FFMA R51, R20.reuse, R31, R16 ;  /* 0x0000001f14337223 */ /* 0x040fe20000000010 */
[----:B------:R-:W-:Y:S01]  /*1140*/  FFMA R25, R20, R35, R14 ;  /* 0x0000002314197223 */ /* 0x000fe2000000000e */
[C---:B----4-:R-:W-:Y:S01]  /*1150*/  FFMA R24, R8.reuse, R27, R17 ;  /* 0x0000001b08187223 */ /* 0x050fe20000000011 */
[C---:B------:R-:W-:Y:S01]  /*1160*/  FFMA R49, R8.reuse, R31, R32 ;  /* 0x0000001f08317223 */ /* 0x040fe20000000020 */
[----:B------:R-:W-:Y:S01]  /*1170*/  FFMA R29, R8, R35, R22 ;  /* 0x00000023081d7223 */ /* 0x000fe20000000016 */
[C---:B-----5:R-:W-:Y:S01]  /*1180*/  FFMA R53, R12.reuse, R27, R19 ;  /* 0x0000001b0c357223 */ /* 0x060fe20000000013 */
[C---:B------:R-:W-:Y:S01]  /*1190*/  FFMA R47, R12.reuse, R31, R46 ;  /* 0x0000001f0c2f7223 */ /* 0x040fe2000000002e */
[----:B------:R-:W-:Y:S01]  /*11a0*/  FFMA R33, R12, R35, R44 ;  /* 0x000000230c217223 */ /* 0x000fe2000000002c */
[C---:B------:R-:W-:Y:S01]  /*11b0*/  FFMA R27, R28.reuse, R27, R21 ;  /* 0x0000001b1c1b7223 */ /* 0x040fe20000000015 */
[C---:B------:R-:W-:Y:S01]  /*11c0*/  FFMA R31, R28.reuse, R31, R30 ;  /* 0x0000001f1c1f7223 */ /* 0x040fe2000000001e */
[----:B------:R-:W-:Y:S01]  /*11d0*/  FFMA R35, R28, R35, R34 ;  /* 0x000000231c237223 */ /* 0x000fe20000000022 */
[-C--:B------:R-:W-:Y:S01]  /*11e0*/  FFMA R41, R20, R11.reuse, R18 ;  /* 0x0000000b14297223 */ /* 0x080fe20000000012 */
[-C--:B------:R-:W-:Y:S01]  /*11f0*/  FFMA R43, R8, R11.reuse, R42 ;  /* 0x0000000b082b7223 */ /* 0x080fe2000000002a */
[-C--:B------:R-:W-:Y:S01]  /*1200*/  FFMA R45, R12, R11.reuse, R40 ;  /* 0x0000000b0c2d7223 */ /* 0x080fe20000000028 */
[----:B------:R-:W-:Y:S01]  /*1210*/  FFMA R28, R28, R11, R10 ;  /* 0x0000000b1c1c7223 */ /* 0x000fe2000000000a */
[----:B------:R-:W-:Y:S06]  /*1220*/  BRA.U UP0, `(.L_x_1) ;  /* 0xfffffff500507547 */ /* 0x000fec000b83ffff */
[----:B------:R-:W-:Y:S01]  /*1230*/  IADD3 R39, PT, PT, R39, 0xf, RZ ;  /* 0x0000000f27277810 */ /* 0x000fe20007ffe0ff */
[----:B------:R-:W-:Y:S01]  /*1240*/  BAR.SYNC.DEFER_BLOCKING 0x0 ;  /* 0x0000000000007b1d */ /* 0x000fe20000010000 */
[----:B------:R-:W-:Y:S02]  /*1250*/  IADD3 R6, PT, PT, R6, 0x1, RZ ;  /* 0x0000000106067810 */ /* 0x000fe40007ffe0ff */
[----:B------:R-:W-:-:S04]  /*1260*/  SHF.R.U32.HI R39, RZ, 0x4, R39 ;  /* 0x00000004ff277819 */ /* 0x000fc80000011627 */
[----:B------:R-:W-:-:S13]  /*1270*/  ISETP.NE.AND P0, PT, R6, R39, PT ;  /* 0x000000270600720c */ /* 0x000fda0003f05270 */
[----:B------:R-:W-:Y:S05]  /*1280*/  @P0 BRA `(.L_x_2) ;  /* 0xffffffec00f40947 */ /* 0x000fea000383ffff */
.L_x_0:
[----:B------:R-:W0:Y:S01]  /*1290*/  LDC R0, c[0x0][0x3a0] ;  /* 0x0000e800ff007b82 */ /* 0x000e220000000800 */
[----:B------:R-:W1:Y:S01]  /*12a0*/  LDCU UR4, c[0x0][0x398] ;  /* 0x00007300ff0477ac */ /* 0x000e620008000800 */
[C---:B------:R-:W-:Y:S02]  /*12b0*/  IADD3 R3, PT, PT, R2.reuse, 0x10, RZ ;  /* 0x0000001002037810 */ /* 0x040fe40007ffe0ff */
[C---:B------:R-:W-:Y:S02]  /*12c0*/  IADD3 R9, PT, PT, R2.reuse, 0x20, RZ ;  /* 0x0000002002097810 */ /* 0x040fe40007ffe0ff */
[C---:B------:R-:W-:Y:S02]  /*12d0*/  IADD3 R10, PT, PT, R5.reuse, 0x10, RZ ;  /* 0x00000010050a7810 */ /* 0x040fe40007ffe0ff */
[----:B------:R-:W2:Y:S01]  /*12e0*/  LDC.64 R6, c[0x0][0x390] ;  /* 0x0000e400ff067b82 */ /* 0x000ea20000000a00 */
[C---:B------:R-:W-:Y:S02]  /*12f0*/  IADD3 R4, PT, PT, R5.reuse, 0x20, RZ ;  /* 0x0000002005047810 */ /* 0x040fe40007ffe0ff */
[-C--:B0-----:R-:W-:Y:S01]  /*1300*/  ISETP.GE.AND P2, PT, R2, R0.reuse, PT ;  /* 0x000000000200720c */ /* 0x081fe20003f46270 */
[-C--:B------:R-:W-:Y:S01]  /*1310*/  IMAD R11, R5, R0.reuse, R2 ;  /* 0x00000000050b7224 */ /* 0x080fe200078e0202 */
[----:B------:R-:W-:-:S02]  /*1320*/  ISETP.GE.AND P3, PT, R3, R0, PT ;  /* 0x000000000300720c */ /* 0x000fc40003f66270 */
[----:B------:R-:W-:Y:S02]  /*1330*/  ISETP.GE.AND P0, PT, R9, R0, PT ;  /* 0x000000000900720c */ /* 0x000fe40003f06270 */
[C---:B-1----:R-:W-:Y:S02]  /*1340*/  ISETP.GE.OR P4, PT, R5.reuse, UR4, P2 ;  /* 0x0000000405007c0c */ /* 0x042fe40009786670 */
[C---:B------:R-:W-:Y:S02]  /*1350*/  ISETP.GE.OR P6, PT, R5.reuse, UR4, P3 ;  /* 0x0000000405007c0c */ /* 0x040fe40009fc6670 */
[----:B------:R-:W-:Y:S02]  /*1360*/  ISETP.GE.OR P5, PT, R5, UR4, P0 ;  /* 0x0000000405007c0c */ /* 0x000fe400087a6670 */
[----:B------:R-:W-:Y:S01]  /*1370*/  IADD3 R9, PT, PT, R2, 0x30, RZ ;  /* 0x0000003002097810 */ /* 0x000fe20007ffe0ff */
[----:B--2---:R-:W-:Y:S01]  /*1380*/  IMAD.WIDE R2, R11, 0x4, R6 ;  /* 0x000000040b027825 */ /* 0x004fe200078e0206 */
[----:B------:R-:W-:-:S02]  /*1390*/  LEA R13, R0, R11, 0x5 ;  /* 0x0000000b000d7211 */ /* 0x000fc400078e28ff */
[----:B------:R-:W-:Y:S02]  /*13a0*/  ISETP.GE.AND P1, PT, R9, R0, PT ;  /* 0x000000000900720c */ /* 0x000fe40003f26270 */
[----:B------:R-:W-:Y:S01]  /*13b0*/  LEA R9, R0, R11, 0x4 ;  /* 0x0000000b00097211 */ /* 0x000fe200078e20ff */
[----:B------:R0:W-:Y:S01]  /*13c0*/  @!P4 STG.E desc[UR6][R2.64], R26 ;  /* 0x0000001a0200c986 */ /* 0x0001e2000c101906 */
[C---:B------:R-:W-:Y:S02]  /*13d0*/  ISETP.GE.OR P4, PT, R5.reuse, UR4, P1 ;  /* 0x0000000405007c0c */ /* 0x040fe40008f86670 */
[----:B------:R-:W-:Y:S01]  /*13e0*/  IADD3 R5, PT, PT, R5, 0x30, RZ ;  /* 0x0000003005057810 */ /* 0x000fe20007ffe0ff */
[----:B------:R0:W-:Y:S01]  /*13f0*/  @!P6 STG.E desc[UR6][R2.64+0x40], R24 ;  /* 0x000040180200e986 */ /* 0x0001e2000c101906 */
[C---:B------:R-:W-:Y:S01]  /*1400*/  ISETP.GE.OR P6, PT, R10.reuse, UR4, P2 ;  /* 0x000000040a007c0c */ /* 0x040fe200097c6670 */
[----:B------:R-:W-:Y:S02]  /*1410*/  IMAD.WIDE R8, R9, 0x4, R6 ;  /* 0x0000000409087825 */ /* 0x000fe400078e0206 */
[----:B------:R0:W-:Y:S01]  /*1420*/  @!P5 STG.E desc[UR6][R2.64+0x80], R53 ;  /* 0x000080350200d986 */ /* 0x0001e2000c101906 */
[----:B------:R-:W-:-:S05]  /*1430*/  ISETP.GE.OR P5, PT, R10, UR4, P3 ;  /* 0x000000040a007c0c */ /* 0x000fca0009fa6670 */
[----:B------:R0:W-:Y:S01]  /*1440*/  @!P4 STG.E desc[UR6][R2.64+0xc0], R27 ;  /* 0x0000c01b0200c986 */ /* 0x0001e2000c101906 */
[----:B------:R-:W-:-:S03]  /*1450*/  ISETP.GE.OR P4, PT, R10, UR4, P0 ;  /* 0x000000040a007c0c */ /* 0x000fc60008786670 */
[----:B------:R0:W-:Y:S01]  /*1460*/  @!P6 STG.E desc[UR6][R8.64], R51 ;  /* 0x000000330800e986 */ /* 0x0001e2000c101906 */
[----:B------:R-:W-:Y:S01]  /*1470*/  ISETP.GE.OR P6, PT, R10, UR4, P1 ;  /* 0x000000040a007c0c */ /* 0x000fe20008fc6670 */
[--C-:B------:R-:W-:Y:S01]  /*1480*/  IMAD.WIDE R10, R13, 0x4, R6.reuse ;  /* 0x000000040d0a7825 */ /* 0x100fe200078e0206 */
[----:B------:R-:W-:Y:S01]  /*1490*/  LEA R13, R0, R13, 0x4 ;  /* 0x0000000d000d7211 */ /* 0x000fe200078e20ff */
[----:B------:R0:W-:Y:S01]  /*14a0*/  @!P5 STG.E desc[UR6][R8.64+0x40], R49 ;  /* 0x000040310800d986 */ /* 0x0001e2000c101906 */
[C---:B------:R-:W-:Y:S02]  /*14b0*/  ISETP.GE.OR P5, PT, R4.reuse, UR4, P2 ;  /* 0x0000000404007c0c */ /* 0x040fe400097a6670 */
[----:B------:R-:W-:Y:S01]  /*14c0*/  ISETP.GE.OR P2, PT, R5, UR4, P2 ;  /* 0x0000000405007c0c */ /* 0x000fe20009746670 */
[----:B------:R-:W-:Y:S02]  /*14d0*/  IMAD.WIDE R6, R13, 0x4, R6 ;  /* 0x000000040d067825 */ /* 0x000fe400078e0206 */
[----:B------:R0:W-:Y:S01]  /*14e0*/  @!P4 STG.E desc[UR6][R8.64+0x80], R47 ;  /* 0x0000802f0800c986 */ /* 0x0001e2000c101906 */
[----:B------:R-:W-:-:S02]  /*14f0*/  ISETP.GE.OR P4, PT, R4, UR4, P3 ;  /* 0x0000000404007c0c */ /* 0x000fc40009f86670 */
[C---:B------:R-:W-:Y:S01]  /*1500*/  ISETP.GE.OR P3, PT, R5.reuse, UR4, P3 ;  /* 0x0000000405007c0c */ /* 0x040fe20009f66670 */
[----:B------:R0:W-:Y:S01]  /*1510*/  @!P6 STG.E desc[UR6][R8.64+0xc0], R31 ;  /* 0x0000c01f0800e986 */ /* 0x0001e2000c101906 */
[C---:B------:R-:W-:Y:S02]  /*1520*/  ISETP.GE.OR P6, PT, R4.reuse, UR4, P1 ;  /* 0x0000000404007c0c */ /* 0x040fe40008fc6670 */
[C---:B------:R-:W-:Y:S01]  /*1530*/  ISETP.GE.OR P1, PT, R5.reuse, UR4, P1 ;  /* 0x0000000405007c0c */ /* 0x040fe20008f26670 */
[----:B------:R0:W-:Y:S01]  /*1540*/  @!P5 STG.E desc[UR6][R10.64], R25 ;  /* 0x000000190a00d986 */ /* 0x0001e2000c101906 */
[----:B------:R-:W-:Y:S02]  /*1550*/  ISETP.GE.OR P5, PT, R4, UR4, P0 ;  /* 0x0000000404007c0c */ /* 0x000fe400087a6670 */
[----:B------:R-:W-:-:S03]  /*1560*/  ISETP.GE.OR P0, PT, R5, UR4, P0 ;  /* 0x0000000405007c0c */ /* 0x000fc60008706670 */
[----:B------:R0:W-:Y:S04]  /*1570*/  @!P4 STG.E desc[UR6][R10.64+0x40], R29 ;  /* 0x0000401d0a00c986 */ /* 0x0001e8000c101906 */
[----:B------:R0:W-:Y:S04]  /*1580*/  @!P6 STG.E desc[UR6][R10.64+0xc0], R35 ;  /* 0x0000c0230a00e986 */ /* 0x0001e8000c101906 */
[----:B------:R0:W-:Y:S04]  /*1590*/  @!P5 STG.E desc[UR6][R10.64+0x80], R33 ;  /* 0x000080210a00d986 */ /* 0x0001e8000c101906 */
[----:B------:R0:W-:Y:S04]  /*15a0*/  @!P2 STG.E desc[UR6][R6.64], R41 ;  /* 0x000000290600a986 */ /* 0x0001e8000c101906 */
[----:B------:R0:W-:Y:S04]  /*15b0*/  @!P3 STG.E desc[UR6][R6.64+0x40], R43 ;  /* 0x0000402b0600b986 */ /* 0x0001e8000c101906 */
[----:B------:R0:W-:Y:S01]  /*15c0*/  @!P0 STG.E desc[UR6][R6.64+0x80], R45 ;  /* 0x0000802d06008986 */ /* 0x0001e2000c101906 */
[----:B------:R-:W-:Y:S05]  /*15d0*/  @P1 EXIT ;  /* 0x000000000000194d */ /* 0x000fea0003800000 */
[----:B------:R-:W-:Y:S01]  /*15e0*/  STG.E desc[UR6][R6.64+0xc0], R28 ;  /* 0x0000c01c06007986 */ /* 0x000fe2000c101906 */
[----:B------:R-:W-:Y:S05]  /*15f0*/  EXIT ;  /* 0x000000000000794d */ /* 0x000fea0003800000 */
.L_x_3:
[----:B------:R-:W-:-:S00]  /*1600*/  BRA `(.L_x_3) ;  /* 0xfffffffc00fc7947 */ /* 0x000fc0000383ffff */
[----:B------:R-:W-:-:S00]  /*1610*/  NOP ;  /* 0x0000000000007918 */ /* 0x000fc00000000000 */
        /* <DEDUP_REMOVED lines=14> */
.L_x_4:


//--------------------- .nv.shared._Z12matMulKernelILi16ELi4ELi4EEvPfS0_S0_iii --------------------------
	.section	.nv.shared._Z12matMulKernelILi16ELi4ELi4EEvPfS0_S0_iii,"aw",@nobits
	.sectionflags	@""
	.align	16
	.zero		1024


//--------------------- .nv.shared.reserved.0     --------------------------
	.section	.nv.shared.reserved.0,"aw",@nobits
	.weak		__nv_reservedSMEM_offset_0_alias
	.size		__nv_reservedSMEM_offset_0_alias, 0, 64
	.other		__nv_reservedSMEM_offset_0_alias,@"STO_CUDA_RESERVED_SHARED STV_DEFAULT"
__nv_reservedSMEM_offset_0_alias:
	.zero		0
	.zero		64


//--------------------- .nv.constant0._Z12matMulKernelILi16ELi4ELi4EEvPfS0_S0_iii --------------------------
	.section	.nv.constant0._Z12matMulKernelILi16ELi4ELi4EEvPfS0_S0_iii,"a",@progbits
	.sectionflags	@""
	.align	4
.nv.constant0._Z12matMulKernelILi16ELi4ELi4EEvPfS0_S0_iii:
	.zero		932


//--------------------- SYMBOLS --------------------------

	.type		.nv.reservedSmem.offset0,@object
	.size		.nv.reservedSmem.offset0,0x4
	.type		.nv.reservedSmem.cap,@object
	.size		.nv.reservedSmem.cap,0x4
